	.headerflags	@"EF_CUDA_TEXMODE_UNIFIED EF_CUDA_64BIT_ADDRESS EF_CUDA_ACCELERATORS EF_CUDA_SM90 EF_CUDA_VIRTUAL_SM(EF_CUDA_SM90)"
	.elftype	@"ET_EXEC"


//--------------------- .nv.info                  --------------------------
	.section	.nv.info,"",@"SHT_CUDA_INFO"
	.align	4


	//----- nvinfo : EIATTR_REGCOUNT
	.align		4
        /*0000*/ 	.byte	0x04, 0x2f
        /*0002*/ 	.short	(.L_1 - .L_0)
	.align		4
.L_0:
        /*0004*/ 	.word	index@(triton_poi_fused_convolution_4)
        /*0008*/ 	.word	0x00000020


	//----- nvinfo : EIATTR_MIN_STACK_SIZE
	.align		4
.L_1:
        /*000c*/ 	.byte	0x04, 0x12
        /*000e*/ 	.short	(.L_3 - .L_2)
	.align		4
.L_2:
        /*0010*/ 	.word	index@(triton_poi_fused_convolution_4)
        /*0014*/ 	.word	0x00000000


	//----- nvinfo : EIATTR_FRAME_SIZE
	.align		4
.L_3:
        /*0018*/ 	.byte	0x04, 0x11
        /*001a*/ 	.short	(.L_5 - .L_4)
	.align		4
.L_4:
        /*001c*/ 	.word	index@(triton_poi_fused_convolution_4)
        /*0020*/ 	.word	0x00000000


	//----- nvinfo : EIATTR_MIN_STACK_SIZE
	.align		4
.L_5:
        /*0024*/ 	.byte	0x04, 0x12
        /*0026*/ 	.short	(.L_7 - .L_6)
	.align		4
.L_6:
        /*0028*/ 	.word	index@(triton_poi_fused_convolution_4)
        /*002c*/ 	.word	0x00000000
.L_7:


//--------------------- .nv.info.triton_poi_fused_convolution_4 --------------------------
	.section	.nv.info.triton_poi_fused_convolution_4,"",@"SHT_CUDA_INFO"
	.sectionflags	@""
	.align	4


	//----- nvinfo : EIATTR_CUDA_API_VERSION
	.align		4
        /*0000*/ 	.byte	0x04, 0x37
        /*0002*/ 	.short	(.L_9 - .L_8)
.L_8:
        /*0004*/ 	.word	0x0000007c


	//----- nvinfo : EIATTR_KPARAM_INFO
	.align		4
.L_9:
        /*0008*/ 	.byte	0x04, 0x17
        /*000a*/ 	.short	(.L_11 - .L_10)
.L_10:
        /*000c*/ 	.word	0x00000000
        /*0010*/ 	.short	0x0004
        /*0012*/ 	.short	0x001c
        /*0014*/ 	.byte	0x00, 0xf0, 0x11, 0x00


	//----- nvinfo : EIATTR_KPARAM_INFO
	.align		4
.L_11:
        /*0018*/ 	.byte	0x04, 0x17
        /*001a*/ 	.short	(.L_13 - .L_12)
.L_12:
        /*001c*/ 	.word	0x00000000
        /*0020*/ 	.short	0x0003
        /*0022*/ 	.short	0x0018
        /*0024*/ 	.byte	0x00, 0xf0, 0x11, 0x00


	//----- nvinfo : EIATTR_KPARAM_INFO
	.align		4
.L_13:
        /*0028*/ 	.byte	0x04, 0x17
        /*002a*/ 	.short	(.L_15 - .L_14)
.L_14:
        /*002c*/ 	.word	0x00000000
        /*0030*/ 	.short	0x0002
        /*0032*/ 	.short	0x0010
        /*0034*/ 	.byte	0x00, 0xf4, 0x21, 0x00


	//----- nvinfo : EIATTR_KPARAM_INFO
	.align		4
.L_15:
        /*0038*/ 	.byte	0x04, 0x17
        /*003a*/ 	.short	(.L_17 - .L_16)
.L_16:
        /*003c*/ 	.word	0x00000000
        /*0040*/ 	.short	0x0001
        /*0042*/ 	.short	0x0008
        /*0044*/ 	.byte	0x00, 0xf4, 0x21, 0x00


	//----- nvinfo : EIATTR_KPARAM_INFO
	.align		4
.L_17:
        /*0048*/ 	.byte	0x04, 0x17
        /*004a*/ 	.short	(.L_19 - .L_18)
.L_18:
        /*004c*/ 	.word	0x00000000
        /*0050*/ 	.short	0x0000
        /*0052*/ 	.short	0x0000
        /*0054*/ 	.byte	0x00, 0xf4, 0x21, 0x00


	//----- nvinfo : EIATTR_SPARSE_MMA_MASK
	.align		4
.L_19:
        /*0058*/ 	.byte	0x03, 0x50
        /*005a*/ 	.short	0x0000


	//----- nvinfo : EIATTR_MAXREG_COUNT
	.align		4
        /*005c*/ 	.byte	0x03, 0x1b
        /*005e*/ 	.short	0x00ff


	//----- nvinfo : EIATTR_EXIT_INSTR_OFFSETS
	.align		4
        /*0060*/ 	.byte	0x04, 0x1c
        /*0062*/ 	.short	(.L_21 - .L_20)


	//   ....[0]....
.L_20:
        /*0064*/ 	.word	0x00000640


	//   ....[1]....
        /*0068*/ 	.word	0x00000660


	//----- nvinfo : EIATTR_REQNTID
	.align		4
.L_21:
        /*006c*/ 	.byte	0x04, 0x10
        /*006e*/ 	.short	(.L_23 - .L_22)
.L_22:
        /*0070*/ 	.word	0x00000080
        /*0074*/ 	.word	0x00000001
        /*0078*/ 	.word	0x00000001


	//----- nvinfo : EIATTR_CBANK_PARAM_SIZE
	.align		4
.L_23:
        /*007c*/ 	.byte	0x03, 0x19
        /*007e*/ 	.short	0x0020


	//----- nvinfo : EIATTR_PARAM_CBANK
	.align		4
        /*0080*/ 	.byte	0x04, 0x0a
        /*0082*/ 	.short	(.L_25 - .L_24)
	.align		4
.L_24:
        /*0084*/ 	.word	index@(.nv.constant0.triton_poi_fused_convolution_4)
        /*0088*/ 	.short	0x0210
        /*008a*/ 	.short	0x0020


	//----- nvinfo : EIATTR_SW_WAR
	.align		4
.L_25:
        /*008c*/ 	.byte	0x04, 0x36
        /*008e*/ 	.short	(.L_27 - .L_26)
.L_26:
        /*0090*/ 	.word	0x00000008
.L_27:


//--------------------- .nv.callgraph             --------------------------
	.section	.nv.callgraph,"",@"SHT_CUDA_CALLGRAPH"
	.align	4
	.sectionentsize	8
	.align		4
        /*0000*/ 	.word	0x00000000
	.align		4
        /*0004*/ 	.word	0xffffffff
	.align		4
        /*0008*/ 	.word	0x00000000
	.align		4
        /*000c*/ 	.word	0xfffffffe
	.align		4
        /*0010*/ 	.word	0x00000000
	.align		4
        /*0014*/ 	.word	0xfffffffd
	.align		4
        /*0018*/ 	.word	0x00000000
	.align		4
        /*001c*/ 	.word	0xfffffffc


//--------------------- .text.triton_poi_fused_convolution_4 --------------------------
	.section	.text.triton_poi_fused_convolution_4,"ax",@progbits
	.sectionflags	@"SHF_BARRIERS=1"
	.align	128
        .global         triton_poi_fused_convolution_4
        .type           triton_poi_fused_convolution_4,@function
        .size           triton_poi_fused_convolution_4,(.L_x_1 - triton_poi_fused_convolution_4)
        .other          triton_poi_fused_convolution_4,@"STO_CUDA_ENTRY STV_DEFAULT"
triton_poi_fused_convolution_4:
.text.triton_poi_fused_convolution_4:
[----:B------:R-:W0:Y:S01]  /*0000*/  LDC R1, c[0x0][0x28] ;  /* 0x00000a00ff017b82 */ /* 0x000e220000000800 */
[----:B------:R-:W1:Y:S07]  /*0010*/  S2R R5, SR_TID.X ;  /* 0x0000000000057919 */ /* 0x000e6e0000002100 */
[----:B------:R-:W2:Y:S01]  /*0020*/  LDC.64 R14, c[0x0][0x210] ;  /* 0x00008400ff0e7b82 */ /* 0x000ea20000000a00 */
[----:B------:R-:W3:Y:S01]  /*0030*/  S2R R4, SR_CTAID.X ;  /* 0x0000000000047919 */ /* 0x000ee20000002500 */
[----:B------:R-:W4:Y:S01]  /*0040*/  S2R R0, SR_CTAID.Y ;  /* 0x0000000000007919 */ /* 0x000f220000002600 */
[----:B------:R-:W-:Y:S01]  /*0050*/  CS2R R28, SRZ ;  /* 0x00000000001c7805 */ /* 0x000fe2000001ff00 */
[----:B------:R-:W-:Y:S01]  /*0060*/  ULDC.64 UR6, c[0x0][0x208] ;  /* 0x0000820000067ab9 */ /* 0x000fe20000000a00 */
[----:B-1----:R-:W-:Y:S01]  /*0070*/  SHF.R.U32.HI R3, RZ, 0x4, R5 ;  /* 0x00000004ff037819 */ /* 0x002fe20000011605 */
[----:B---3--:R-:W-:-:S03]  /*0080*/  IMAD.SHL.U32 R4, R4, 0x10, RZ ;  /* 0x0000001004047824 */ /* 0x008fc600078e00ff */
[----:B------:R-:W-:Y:S01]  /*0090*/  SGXT.U32 R3, R3, 0x3 ;  /* 0x000000030303781a */ /* 0x000fe20000000000 */
[----:B----4-:R-:W-:Y:S01]  /*00a0*/  IMAD.SHL.U32 R2, R0, 0x40, RZ ;  /* 0x0000004000027824 */ /* 0x010fe200078e00ff */
[----:B------:R-:W-:-:S04]  /*00b0*/  LOP3.LUT R16, R4, 0xf, R5, 0xf8, !PT ;  /* 0x0000000f04107812 */ /* 0x000fc800078ef805 */
[----:B------:R-:W-:Y:S02]  /*00c0*/  LOP3.LUT R7, R2, 0x8, R3, 0xfe, !PT ;  /* 0x0000000802077812 */ /* 0x000fe400078efe03 */
[----:B------:R-:W-:Y:S02]  /*00d0*/  LOP3.LUT R9, R2, 0x18, R3, 0xfe, !PT ;  /* 0x0000001802097812 */ /* 0x000fe400078efe03 */
[----:B------:R-:W-:Y:S01]  /*00e0*/  LOP3.LUT R6, R2, R3, RZ, 0xfc, !PT ;  /* 0x0000000302067212 */ /* 0x000fe200078efcff */
[--C-:B------:R-:W-:Y:S01]  /*00f0*/  IMAD R7, R7, 0x9, R16.reuse ;  /* 0x0000000907077824 */ /* 0x100fe200078e0210 */
[----:B------:R-:W-:Y:S01]  /*0100*/  LOP3.LUT R8, R2, 0x10, R3, 0xfe, !PT ;  /* 0x0000001002087812 */ /* 0x000fe200078efe03 */
        /* <DEDUP_REMOVED lines=9> */
[----:B------:R-:W-:Y:S01]  /*01a0*/  ISETP.GE.AND P0, PT, R16, 0x9, PT ;  /* 0x000000091000780c */ /* 0x000fe20003f06270 */
[----:B------:R-:W-:-:S02]  /*01b0*/  IMAD R25, R12, 0x9, R16 ;  /* 0x000000090c197824 */ /* 0x000fc400078e0210 */
[----:B------:R-:W-:Y:S02]  /*01c0*/  IMAD R27, R13, 0x9, R16 ;  /* 0x000000090d1b7824 */ /* 0x000fe400078e0210 */
[----:B--2---:R-:W-:-:S04]  /*01d0*/  IMAD.WIDE R20, R7, 0x4, R14 ;  /* 0x0000000407147825 */ /* 0x004fc800078e020e */
[----:B------:R-:W-:-:S04]  /*01e0*/  IMAD.WIDE R6, R9, 0x4, R14 ;  /* 0x0000000409067825 */ /* 0x000fc800078e020e */
[--C-:B------:R-:W-:Y:S01]  /*01f0*/  IMAD.WIDE R18, R19, 0x4, R14.reuse ;  /* 0x0000000413127825 */ /* 0x100fe200078e020e */
[----:B------:R-:W2:Y:S03]  /*0200*/  @!P0 LDG.E.EL R29, desc[UR6][R6.64] ;  /* 0x00000006061d8981 */ /* 0x000ea6000c2e1900 */
[----:B------:R-:W-:-:S04]  /*0210*/  IMAD.WIDE R16, R17, 0x4, R14 ;  /* 0x0000000411107825 */ /* 0x000fc800078e020e */
[----:B------:R-:W-:Y:S01]  /*0220*/  IMAD.WIDE R8, R23, 0x4, R14 ;  /* 0x0000000417087825 */ /* 0x000fe200078e020e */
[----:B------:R-:W-:-:S03]  /*0230*/  CS2R R22, SRZ ;  /* 0x0000000000167805 */ /* 0x000fc6000001ff00 */
[--C-:B------:R-:W-:Y:S01]  /*0240*/  IMAD.WIDE R10, R11, 0x4, R14.reuse ;  /* 0x000000040b0a7825 */ /* 0x100fe200078e020e */
[----:B------:R-:W3:Y:S03]  /*0250*/  @!P0 LDG.E.EL R28, desc[UR6][R8.64] ;  /* 0x00000006081c8981 */ /* 0x000ee6000c2e1900 */
[--C-:B------:R-:W-:Y:S01]  /*0260*/  IMAD.WIDE R12, R25, 0x4, R14.reuse ;  /* 0x00000004190c7825 */ /* 0x100fe200078e020e */
[----:B------:R-:W-:Y:S01]  /*0270*/  CS2R R24, SRZ ;  /* 0x0000000000187805 */ /* 0x000fe2000001ff00 */
[----:B------:R-:W4:Y:S02]  /*0280*/  @!P0 LDG.E.EL R22, desc[UR6][R18.64] ;  /* 0x0000000612168981 */ /* 0x000f24000c2e1900 */
[----:B------:R-:W-:Y:S01]  /*0290*/  IMAD.WIDE R14, R27, 0x4, R14 ;  /* 0x000000041b0e7825 */ /* 0x000fe200078e020e */
[----:B------:R-:W-:Y:S01]  /*02a0*/  CS2R R26, SRZ ;  /* 0x00000000001a7805 */ /* 0x000fe2000001ff00 */
[----:B------:R-:W5:Y:S04]  /*02b0*/  @!P0 LDG.E.EL R23, desc[UR6][R20.64] ;  /* 0x0000000614178981 */ /* 0x000f68000c2e1900 */
[----:B------:R1:W5:Y:S04]  /*02c0*/  @!P0 LDG.E.EL R24, desc[UR6][R16.64] ;  /* 0x0000000610188981 */ /* 0x000368000c2e1900 */
[----:B------:R-:W5:Y:S04]  /*02d0*/  @!P0 LDG.E.EL R27, desc[UR6][R10.64] ;  /* 0x000000060a1b8981 */ /* 0x000f68000c2e1900 */
[----:B------:R1:W5:Y:S04]  /*02e0*/  @!P0 LDG.E.EL R26, desc[UR6][R12.64] ;  /* 0x000000060c1a8981 */ /* 0x000368000c2e1900 */
[----:B------:R-:W5:Y:S01]  /*02f0*/  @!P0 LDG.E.EL R25, desc[UR6][R14.64] ;  /* 0x000000060e198981 */ /* 0x000f62000c2e1900 */
[----:B------:R-:W1:Y:S02]  /*0300*/  S2UR UR5, SR_CgaCtaId ;  /* 0x00000000000579c3 */ /* 0x000e640000008800 */
[C---:B01----:R-:W-:Y:S01]  /*0310*/  IMAD.SHL.U32 R17, R5.reuse, 0x4, RZ ;  /* 0x0000000405117824 */ /* 0x043fe200078e00ff */
[----:B------:R-:W-:Y:S01]  /*0320*/  UMOV UR4, 0x400 ;  /* 0x0000040000047882 */ /* 0x000fe20000000000 */
[----:B------:R-:W-:-:S03]  /*0330*/  IMAD.SHL.U32 R16, R5, 0x40, RZ ;  /* 0x0000004005107824 */ /* 0x000fc600078e00ff */
[----:B------:R-:W-:Y:S02]  /*0340*/  LOP3.LUT R18, R17, 0x1fc, RZ, 0xc0, !PT ;  /* 0x000001fc11127812 */ /* 0x000fe400078ec0ff */
[----:B------:R-:W-:Y:S02]  /*0350*/  LOP3.LUT R16, R16, 0x3c0, RZ, 0xc0, !PT ;  /* 0x000003c010107812 */ /* 0x000fe400078ec0ff */
[----:B------:R-:W-:-:S04]  /*0360*/  LOP3.LUT R6, R18, 0x200, RZ, 0xfc, !PT ;  /* 0x0000020012067812 */ /* 0x000fc800078efcff */
[----:B------:R-:W-:Y:S02]  /*0370*/  SHF.R.U32.HI R8, RZ, 0x2, R6 ;  /* 0x00000002ff087819 */ /* 0x000fe40000011606 */
[----:B------:R-:W-:Y:S01]  /*0380*/  LOP3.LUT R6, R16, R3, RZ, 0xfc, !PT ;  /* 0x0000000310067212 */ /* 0x000fe200078efcff */
[----:B------:R-:W-:-:S06]  /*0390*/  UPRMT UR4, UR5, 0x654, UR4 ;  /* 0x0000065405047896 */ /* 0x000fcc0008000004 */
[----:B------:R-:W-:-:S05]  /*03a0*/  LEA.HI R7, R16, UR4, RZ, 0x1e ;  /* 0x0000000410077c11 */ /* 0x000fca000f8ff0ff */
[----:B------:R-:W-:Y:S01]  /*03b0*/  IMAD R20, R6, 0x4, R7 ;  /* 0x0000000406147824 */ /* 0x000fe200078e0207 */
[----:B------:R-:W-:Y:S02]  /*03c0*/  LOP3.LUT R5, R5, 0x70, RZ, 0xc0, !PT ;  /* 0x0000007005057812 */ /* 0x000fe400078ec0ff */
[----:B------:R-:W-:-:S03]  /*03d0*/  LOP3.LUT R8, R8, 0xf0, RZ, 0xc0, !PT ;  /* 0x000000f008087812 */ /* 0x000fc600078ec0ff */
[----:B------:R-:W-:Y:S02]  /*03e0*/  VIADD R5, R5, UR4 ;  /* 0x0000000405057c36 */ /* 0x000fe40008000000 */
[----:B------:R-:W-:Y:S02]  /*03f0*/  VIADD R7, R8, UR4 ;  /* 0x0000000408077c36 */ /* 0x000fe40008000000 */
[C---:B------:R-:W-:Y:S02]  /*0400*/  IMAD R12, R18.reuse, 0x4, R5 ;  /* 0x00000004120c7824 */ /* 0x040fe400078e0205 */
[----:B------:R-:W-:Y:S01]  /*0410*/  IMAD R8, R18, 0x4, R7 ;  /* 0x0000000412087824 */ /* 0x000fe200078e0207 */
[----:B------:R-:W-:Y:S01]  /*0420*/  SHF.R.S32.HI R5, RZ, 0x19, R0 ;  /* 0x00000019ff057819 */ /* 0x000fe20000011400 */
[----:B------:R-:W0:Y:S01]  /*0430*/  LDC.64 R6, c[0x0][0x220] ;  /* 0x00008800ff067b82 */ /* 0x000e220000000a00 */
[----:B------:R-:W-:Y:S02]  /*0440*/  LOP3.LUT R2, R2, 0x3c, R17, 0xf8, !PT ;  /* 0x0000003c02027812 */ /* 0x000fe400078ef811 */
[----:B------:R-:W-:-:S05]  /*0450*/  SGXT R5, R5, 0x1 ;  /* 0x000000010505781a */ /* 0x000fca0000000200 */
[----:B------:R-:W1:Y:S01]  /*0460*/  LDC.64 R16, c[0x0][0x218] ;  /* 0x00008600ff107b82 */ /* 0x000e620000000a00 */
[----:B------:R-:W-:-:S04]  /*0470*/  LEA.HI R5, R5, R2, RZ, 0x7 ;  /* 0x0000000205057211 */ /* 0x000fc800078f38ff */
[----:B------:R-:W-:Y:S02]  /*0480*/  LOP3.LUT R19, R5, 0xffffff80, RZ, 0xc0, !PT ;  /* 0xffffff8005137812 */ /* 0x000fe400078ec0ff */
[----:B------:R-:W-:Y:S02]  /*0490*/  SHF.R.S32.HI R5, RZ, 0x7, R5 ;  /* 0x00000007ff057819 */ /* 0x000fe40000011405 */
[----:B------:R-:W-:Y:S01]  /*04a0*/  LOP3.LUT R0, R4, R3, RZ, 0xfc, !PT ;  /* 0x0000000304007212 */ /* 0x000fe200078efcff */
[----:B------:R-:W-:Y:S01]  /*04b0*/  IMAD.IADD R2, R2, 0x1, -R19 ;  /* 0x0000000102027824 */ /* 0x000fe200078e0a13 */
[----:B------:R-:W-:Y:S02]  /*04c0*/  LOP3.LUT R3, R4, 0x8, R3, 0xfe, !PT ;  /* 0x0000000804037812 */ /* 0x000fe400078efe03 */
[----:B------:R-:W-:Y:S01]  /*04d0*/  ISETP.GE.AND P0, PT, R0, 0x9, PT ;  /* 0x000000090000780c */ /* 0x000fe20003f06270 */
[----:B------:R-:W-:Y:S01]  /*04e0*/  IMAD R2, R5, 0x480, R2 ;  /* 0x0000048005027824 */ /* 0x000fe200078e0202 */
[----:B------:R-:W-:-:S03]  /*04f0*/  ISETP.GE.AND P1, PT, R3, 0x9, PT ;  /* 0x000000090300780c */ /* 0x000fc60003f26270 */
[--C-:B------:R-:W-:Y:S02]  /*0500*/  IMAD R5, R0, 0x80, R2.reuse ;  /* 0x0000008000057824 */ /* 0x100fe400078e0202 */
[----:B------:R-:W-:Y:S02]  /*0510*/  IMAD R19, R3, 0x80, R2 ;  /* 0x0000008003137824 */ /* 0x000fe400078e0202 */
[----:B-1----:R-:W-:-:S04]  /*0520*/  IMAD.WIDE R2, R5, 0x4, R16 ;  /* 0x0000000405027825 */ /* 0x002fc800078e0210 */
[----:B------:R-:W-:-:S04]  /*0530*/  IMAD.WIDE R16, R19, 0x4, R16 ;  /* 0x0000000413107825 */ /* 0x000fc800078e0210 */
[----:B0-----:R-:W-:-:S04]  /*0540*/  IMAD.WIDE R4, R5, 0x4, R6 ;  /* 0x0000000405047825 */ /* 0x001fc800078e0206 */
[----:B------:R-:W-:Y:S01]  /*0550*/  IMAD.WIDE R6, R19, 0x4, R6 ;  /* 0x0000000413067825 */ /* 0x000fe200078e0206 */
[----:B--2---:R-:W-:Y:S04]  /*0560*/  STS [R20+0x60], R29 ;  /* 0x0000601d14007388 */ /* 0x004fe80000000800 */
[----:B---3--:R-:W-:Y:S04]  /*0570*/  STS [R20+0x80], R28 ;  /* 0x0000801c14007388 */ /* 0x008fe80000000800 */
[----:B----4-:R-:W-:Y:S04]  /*0580*/  STS [R20], R22 ;  /* 0x0000001614007388 */ /* 0x010fe80000000800 */
[----:B-----5:R-:W-:Y:S04]  /*0590*/  STS [R20+0x20], R23 ;  /* 0x0000201714007388 */ /* 0x020fe80000000800 */
[----:B------:R-:W-:Y:S04]  /*05a0*/  STS [R20+0x40], R24 ;  /* 0x0000401814007388 */ /* 0x000fe80000000800 */
[----:B------:R-:W-:Y:S04]  /*05b0*/  STS [R20+0xa0], R27 ;  /* 0x0000a01b14007388 */ /* 0x000fe80000000800 */
[----:B------:R-:W-:Y:S04]  /*05c0*/  STS [R20+0xc0], R26 ;  /* 0x0000c01a14007388 */ /* 0x000fe80000000800 */
[----:B------:R-:W-:Y:S01]  /*05d0*/  STS [R20+0xe0], R25 ;  /* 0x0000e01914007388 */ /* 0x000fe20000000800 */
[----:B------:R-:W-:Y:S06]  /*05e0*/  BAR.SYNC.DEFER_BLOCKING 0x0 ;  /* 0x0000000000007b1d */ /* 0x000fec0000010000 */
[----:B------:R-:W0:Y:S04]  /*05f0*/  LDS.128 R12, [R12] ;  /* 0x000000000c0c7984 */ /* 0x000e280000000c00 */
[----:B------:R-:W1:Y:S04]  /*0600*/  LDS.128 R8, [R8+0x800] ;  /* 0x0008000008087984 */ /* 0x000e680000000c00 */
[----:B0-----:R0:W-:Y:S04]  /*0610*/  @!P0 STG.E.128 desc[UR6][R2.64], R12 ;  /* 0x0000000c02008986 */ /* 0x0011e8000c101d06 */
[----:B-1----:R0:W-:Y:S04]  /*0620*/  @!P1 STG.E.128 desc[UR6][R16.64], R8 ;  /* 0x0000000810009986 */ /* 0x0021e8000c101d06 */
[----:B------:R0:W-:Y:S02]  /*0630*/  @!P0 STG.E.128 desc[UR6][R4.64], R12 ;  /* 0x0000000c04008986 */ /* 0x0001e4000c101d06 */
[----:B0-----:R-:W-:Y:S05]  /*0640*/  @P1 EXIT ;  /* 0x000000000000194d */ /* 0x001fea0003800000 */
[----:B------:R-:W-:Y:S01]  /*0650*/  STG.E.128 desc[UR6][R6.64], R8 ;  /* 0x0000000806007986 */ /* 0x000fe2000c101d06 */
[----:B------:R-:W-:Y:S05]  /*0660*/  EXIT ;  /* 0x000000000000794d */ /* 0x000fea0003800000 */
.L_x_0:
[----:B------:R-:W-:-:S00]  /*0670*/  BRA `(.L_x_0) ;  /* 0xfffffffc00fc7947 */ /* 0x000fc0000383ffff */
[----:B------:R-:W-:-:S00]  /*0680*/  NOP ;  /* 0x0000000000007918 */ /* 0x000fc00000000000 */
[----:B------:R-:W-:-:S00]  /*0690*/  NOP ;  /* 0x0000000000007918 */ /* 0x000fc00000000000 */
[----:B------:R-:W-:-:S00]  /*06a0*/  NOP ;  /* 0x0000000000007918 */ /* 0x000fc00000000000 */
[----:B------:R-:W-:-:S00]  /*06b0*/  NOP ;  /* 0x0000000000007918 */ /* 0x000fc00000000000 */
[----:B------:R-:W-:-:S00]  /*06c0*/  NOP ;  /* 0x0000000000007918 */ /* 0x000fc00000000000 */
[----:B------:R-:W-:-:S00]  /*06d0*/  NOP ;  /* 0x0000000000007918 */ /* 0x000fc00000000000 */
[----:B------:R-:W-:-:S00]  /*06e0*/  NOP ;  /* 0x0000000000007918 */ /* 0x000fc00000000000 */
[----:B------:R-:W-:-:S00]  /*06f0*/  NOP ;  /* 0x0000000000007918 */ /* 0x000fc00000000000 */
.L_x_1:


//--------------------- .nv.shared.triton_poi_fused_convolution_4 --------------------------
	.section	.nv.shared.triton_poi_fused_convolution_4,"aw",@nobits
	.sectionflags	@""
	.align	16
	.zero		1024


//--------------------- .nv.constant0.triton_poi_fused_convolution_4 --------------------------
	.section	.nv.constant0.triton_poi_fused_convolution_4,"a",@progbits
	.sectionflags	@""
	.align	4
.nv.constant0.triton_poi_fused_convolution_4:
	.zero		560
